	.headerflags	@"EF_CUDA_TEXMODE_UNIFIED EF_CUDA_64BIT_ADDRESS EF_CUDA_ACCELERATORS EF_CUDA_SM90 EF_CUDA_VIRTUAL_SM(EF_CUDA_SM90)"
	.elftype	@"ET_EXEC"


//--------------------- .nv.info                  --------------------------
	.section	.nv.info,"",@"SHT_CUDA_INFO"
	.align	4


	//----- nvinfo : EIATTR_REGCOUNT
	.align		4
        /*0000*/ 	.byte	0x04, 0x2f
        /*0002*/ 	.short	(.L_3 - .L_2)
	.align		4
.L_2:
        /*0004*/ 	.word	index@(triton_poi_fused__native_batch_norm_legit_no_training_leaky_relu_30)
        /*0008*/ 	.word	0x0000001a


	//----- nvinfo : EIATTR_MIN_STACK_SIZE
	.align		4
.L_3:
        /*000c*/ 	.byte	0x04, 0x12
        /*000e*/ 	.short	(.L_5 - .L_4)
	.align		4
.L_4:
        /*0010*/ 	.word	index@(triton_poi_fused__native_batch_norm_legit_no_training_leaky_relu_30)
        /*0014*/ 	.word	0x00000000


	//----- nvinfo : EIATTR_FRAME_SIZE
	.align		4
.L_5:
        /*0018*/ 	.byte	0x04, 0x11
        /*001a*/ 	.short	(.L_7 - .L_6)
	.align		4
.L_6:
        /*001c*/ 	.word	index@(triton_poi_fused__native_batch_norm_legit_no_training_leaky_relu_30)
        /*0020*/ 	.word	0x00000000


	//----- nvinfo : EIATTR_MIN_STACK_SIZE
	.align		4
.L_7:
        /*0024*/ 	.byte	0x04, 0x12
        /*0026*/ 	.short	(.L_9 - .L_8)
	.align		4
.L_8:
        /*0028*/ 	.word	index@(triton_poi_fused__native_batch_norm_legit_no_training_leaky_relu_30)
        /*002c*/ 	.word	0x00000000
.L_9:


//--------------------- .nv.info.triton_poi_fused__native_batch_norm_legit_no_training_leaky_relu_30 --------------------------
	.section	.nv.info.triton_poi_fused__native_batch_norm_legit_no_training_leaky_relu_30,"",@"SHT_CUDA_INFO"
	.sectionflags	@""
	.align	4


	//----- nvinfo : EIATTR_CUDA_API_VERSION
	.align		4
        /*0000*/ 	.byte	0x04, 0x37
        /*0002*/ 	.short	(.L_11 - .L_10)
.L_10:
        /*0004*/ 	.word	0x0000007c


	//----- nvinfo : EIATTR_KPARAM_INFO
	.align		4
.L_11:
        /*0008*/ 	.byte	0x04, 0x17
        /*000a*/ 	.short	(.L_13 - .L_12)
.L_12:
        /*000c*/ 	.word	0x00000000
        /*0010*/ 	.short	0x0007
        /*0012*/ 	.short	0x0034
        /*0014*/ 	.byte	0x00, 0xf0, 0x11, 0x00


	//----- nvinfo : EIATTR_KPARAM_INFO
	.align		4
.L_13:
        /*0018*/ 	.byte	0x04, 0x17
        /*001a*/ 	.short	(.L_15 - .L_14)
.L_14:
        /*001c*/ 	.word	0x00000000
        /*0020*/ 	.short	0x0006
        /*0022*/ 	.short	0x0030
        /*0024*/ 	.byte	0x00, 0xf0, 0x11, 0x00


	//----- nvinfo : EIATTR_KPARAM_INFO
	.align		4
.L_15:
        /*0028*/ 	.byte	0x04, 0x17
        /*002a*/ 	.short	(.L_17 - .L_16)
.L_16:
        /*002c*/ 	.word	0x00000000
        /*0030*/ 	.short	0x0005
        /*0032*/ 	.short	0x0028
        /*0034*/ 	.byte	0x00, 0xf4, 0x21, 0x00


	//----- nvinfo : EIATTR_KPARAM_INFO
	.align		4
.L_17:
        /*0038*/ 	.byte	0x04, 0x17
        /*003a*/ 	.short	(.L_19 - .L_18)
.L_18:
        /*003c*/ 	.word	0x00000000
        /*0040*/ 	.short	0x0004
        /*0042*/ 	.short	0x0020
        /*0044*/ 	.byte	0x00, 0xf4, 0x21, 0x00


	//----- nvinfo : EIATTR_KPARAM_INFO
	.align		4
.L_19:
        /*0048*/ 	.byte	0x04, 0x17
        /*004a*/ 	.short	(.L_21 - .L_20)
.L_20:
        /*004c*/ 	.word	0x00000000
        /*0050*/ 	.short	0x0003
        /*0052*/ 	.short	0x0018
        /*0054*/ 	.byte	0x00, 0xf4, 0x21, 0x00


	//----- nvinfo : EIATTR_KPARAM_INFO
	.align		4
.L_21:
        /*0058*/ 	.byte	0x04, 0x17
        /*005a*/ 	.short	(.L_23 - .L_22)
.L_22:
        /*005c*/ 	.word	0x00000000
        /*0060*/ 	.short	0x0002
        /*0062*/ 	.short	0x0010
        /*0064*/ 	.byte	0x00, 0xf4, 0x21, 0x00


	//----- nvinfo : EIATTR_KPARAM_INFO
	.align		4
.L_23:
        /*0068*/ 	.byte	0x04, 0x17
        /*006a*/ 	.short	(.L_25 - .L_24)
.L_24:
        /*006c*/ 	.word	0x00000000
        /*0070*/ 	.short	0x0001
        /*0072*/ 	.short	0x0008
        /*0074*/ 	.byte	0x00, 0xf4, 0x21, 0x00


	//----- nvinfo : EIATTR_KPARAM_INFO
	.align		4
.L_25:
        /*0078*/ 	.byte	0x04, 0x17
        /*007a*/ 	.short	(.L_27 - .L_26)
.L_26:
        /*007c*/ 	.word	0x00000000
        /*0080*/ 	.short	0x0000
        /*0082*/ 	.short	0x0000
        /*0084*/ 	.byte	0x00, 0xf4, 0x21, 0x00


	//----- nvinfo : EIATTR_SPARSE_MMA_MASK
	.align		4
.L_27:
        /*0088*/ 	.byte	0x03, 0x50
        /*008a*/ 	.short	0x0000


	//----- nvinfo : EIATTR_MAXREG_COUNT
	.align		4
        /*008c*/ 	.byte	0x03, 0x1b
        /*008e*/ 	.short	0x00ff


	//----- nvinfo : EIATTR_EXIT_INSTR_OFFSETS
	.align		4
        /*0090*/ 	.byte	0x04, 0x1c
        /*0092*/ 	.short	(.L_29 - .L_28)


	//   ....[0]....
.L_28:
        /*0094*/ 	.word	0x00000560


	//   ....[1]....
        /*0098*/ 	.word	0x000005b0


	//----- nvinfo : EIATTR_REQNTID
	.align		4
.L_29:
        /*009c*/ 	.byte	0x04, 0x10
        /*009e*/ 	.short	(.L_31 - .L_30)
.L_30:
        /*00a0*/ 	.word	0x00000080
        /*00a4*/ 	.word	0x00000001
        /*00a8*/ 	.word	0x00000001


	//----- nvinfo : EIATTR_CBANK_PARAM_SIZE
	.align		4
.L_31:
        /*00ac*/ 	.byte	0x03, 0x19
        /*00ae*/ 	.short	0x0038


	//----- nvinfo : EIATTR_PARAM_CBANK
	.align		4
        /*00b0*/ 	.byte	0x04, 0x0a
        /*00b2*/ 	.short	(.L_33 - .L_32)
	.align		4
.L_32:
        /*00b4*/ 	.word	index@(.nv.constant0.triton_poi_fused__native_batch_norm_legit_no_training_leaky_relu_30)
        /*00b8*/ 	.short	0x0210
        /*00ba*/ 	.short	0x0038


	//----- nvinfo : EIATTR_SW_WAR
	.align		4
.L_33:
        /*00bc*/ 	.byte	0x04, 0x36
        /*00be*/ 	.short	(.L_35 - .L_34)
.L_34:
        /*00c0*/ 	.word	0x00000008
.L_35:


//--------------------- .nv.callgraph             --------------------------
	.section	.nv.callgraph,"",@"SHT_CUDA_CALLGRAPH"
	.align	4
	.sectionentsize	8
	.align		4
        /*0000*/ 	.word	0x00000000
	.align		4
        /*0004*/ 	.word	0xffffffff
	.align		4
        /*0008*/ 	.word	0x00000000
	.align		4
        /*000c*/ 	.word	0xfffffffe
	.align		4
        /*0010*/ 	.word	0x00000000
	.align		4
        /*0014*/ 	.word	0xfffffffd
	.align		4
        /*0018*/ 	.word	0x00000000
	.align		4
        /*001c*/ 	.word	0xfffffffc


//--------------------- .nv.constant4             --------------------------
	.section	.nv.constant4,"a",@progbits
	.align	8
	.align		8
.nv.constant4:
        /*0000*/ 	.dword	_$_str
	.align		8
        /*0008*/ 	.dword	_$_str_$_2


//--------------------- .text.triton_poi_fused__native_batch_norm_legit_no_training_leaky_relu_30 --------------------------
	.section	.text.triton_poi_fused__native_batch_norm_legit_no_training_leaky_relu_30,"ax",@progbits
	.sectionflags	@"SHF_BARRIERS=1"
	.align	128
        .global         triton_poi_fused__native_batch_norm_legit_no_training_leaky_relu_30
        .type           triton_poi_fused__native_batch_norm_legit_no_training_leaky_relu_30,@function
        .size           triton_poi_fused__native_batch_norm_legit_no_training_leaky_relu_30,(.L_x_1 - triton_poi_fused__native_batch_norm_legit_no_training_leaky_relu_30)
        .other          triton_poi_fused__native_batch_norm_legit_no_training_leaky_relu_30,@"STO_CUDA_ENTRY STV_DEFAULT"
triton_poi_fused__native_batch_norm_legit_no_training_leaky_relu_30:
.text.triton_poi_fused__native_batch_norm_legit_no_training_leaky_relu_30:
[----:B------:R-:W0:Y:S01]  /*0000*/  LDC R1, c[0x0][0x28] ;  /* 0x00000a00ff017b82 */ /* 0x000e220000000800 */
[----:B------:R-:W1:Y:S07]  /*0010*/  S2R R10, SR_TID.X ;  /* 0x00000000000a7919 */ /* 0x000e6e0000002100 */
[----:B------:R-:W2:Y:S01]  /*0020*/  LDC.64 R6, c[0x0][0x220] ;  /* 0x00008800ff067b82 */ /* 0x000ea20000000a00 */
[----:B------:R-:W-:Y:S01]  /*0030*/  CS2R R2, SRZ ;  /* 0x0000000000027805 */ /* 0x000fe2000001ff00 */
[----:B------:R-:W-:Y:S01]  /*0040*/  ULDC.64 UR6, c[0x0][0x208] ;  /* 0x0000820000067ab9 */ /* 0x000fe20000000a00 */
[----:B------:R-:W3:Y:S01]  /*0050*/  S2R R0, SR_CTAID.X ;  /* 0x0000000000007919 */ /* 0x000ee20000002500 */
[----:B------:R-:W4:Y:S04]  /*0060*/  S2R R11, SR_CTAID.Y ;  /* 0x00000000000b7919 */ /* 0x000f280000002600 */
[----:B------:R-:W5:Y:S08]  /*0070*/  LDC.64 R16, c[0x0][0x210] ;  /* 0x00008400ff107b82 */ /* 0x000f700000000a00 */
[----:B------:R-:W5:Y:S08]  /*0080*/  LDC.64 R20, c[0x0][0x218] ;  /* 0x00008600ff147b82 */ /* 0x000f700000000a00 */
[----:B------:R-:W5:Y:S01]  /*0090*/  LDC.64 R14, c[0x0][0x230] ;  /* 0x00008c00ff0e7b82 */ /* 0x000f620000000a00 */
[----:B-1----:R-:W-:-:S07]  /*00a0*/  IMAD.SHL.U32 R13, R10, 0x2, RZ ;  /* 0x000000020a0d7824 */ /* 0x002fce00078e00ff */
[----:B------:R-:W1:Y:S01]  /*00b0*/  LDC.64 R8, c[0x0][0x228] ;  /* 0x00008a00ff087b82 */ /* 0x000e620000000a00 */
[----:B------:R-:W-:-:S04]  /*00c0*/  LOP3.LUT R13, R13, 0xfe, RZ, 0xc0, !PT ;  /* 0x000000fe0d0d7812 */ /* 0x000fc800078ec0ff */
[----:B---3--:R-:W-:-:S04]  /*00d0*/  PRMT R12, R13, 0x6540, R0 ;  /* 0x000065400d0c7816 */ /* 0x008fc80000000000 */
[C---:B------:R-:W-:Y:S01]  /*00e0*/  ISETP.GE.AND P2, PT, R12.reuse, 0x100, PT ;  /* 0x000001000c00780c */ /* 0x040fe20003f46270 */
[----:B--2---:R-:W-:-:S12]  /*00f0*/  IMAD.WIDE R6, R12, 0x4, R6 ;  /* 0x000000040c067825 */ /* 0x004fd800078e0206 */
[----:B------:R2:W3:Y:S01]  /*0100*/  @!P2 LDG.E.EL.64 R2, desc[UR6][R6.64] ;  /* 0x000000060602a981 */ /* 0x0004e2000c2e1b00 */
[C---:B----4-:R-:W-:Y:S01]  /*0110*/  ISETP.GE.AND P0, PT, R11.reuse, 0x40, PT ;  /* 0x000000400b00780c */ /* 0x050fe20003f06270 */
[----:B------:R-:W-:Y:S02]  /*0120*/  IMAD R5, R11, 0x100, R12 ;  /* 0x000001000b057824 */ /* 0x000fe400078e020c */
[C---:B0----5:R-:W-:Y:S01]  /*0130*/  IMAD.WIDE R20, R12.reuse, 0x4, R20 ;  /* 0x000000040c147825 */ /* 0x061fe200078e0214 */
[----:B------:R-:W-:-:S03]  /*0140*/  ISETP.LT.AND P1, PT, R12, 0x100, !P0 ;  /* 0x000001000c00780c */ /* 0x000fc60004721270 */
[----:B------:R-:W-:Y:S01]  /*0150*/  IMAD.WIDE R16, R5, 0x4, R16 ;  /* 0x0000000405107825 */ /* 0x000fe200078e0210 */
[----:B------:R-:W-:Y:S02]  /*0160*/  CS2R R4, SRZ ;  /* 0x0000000000047805 */ /* 0x000fe4000001ff00 */
[----:B--2---:R-:W-:Y:S02]  /*0170*/  CS2R R6, SRZ ;  /* 0x0000000000067805 */ /* 0x004fe4000001ff00 */
[----:B------:R-:W-:Y:S01]  /*0180*/  CS2R R18, SRZ ;  /* 0x0000000000127805 */ /* 0x000fe2000001ff00 */
[C---:B------:R-:W-:Y:S01]  /*0190*/  IMAD.WIDE R22, R12.reuse, 0x4, R14 ;  /* 0x000000040c167825 */ /* 0x040fe200078e020e */
[----:B------:R-:W-:Y:S01]  /*01a0*/  CS2R R14, SRZ ;  /* 0x00000000000e7805 */ /* 0x000fe2000001ff00 */
[----:B------:R-:W2:Y:S02]  /*01b0*/  @!P2 LDG.E.EL.64 R4, desc[UR6][R20.64] ;  /* 0x000000061404a981 */ /* 0x000ea4000c2e1b00 */
[----:B-1----:R-:W-:-:S02]  /*01c0*/  IMAD.WIDE R8, R12, 0x4, R8 ;  /* 0x000000040c087825 */ /* 0x002fc400078e0208 */
[----:B------:R-:W2:Y:S04]  /*01d0*/  @P1 LDG.E.EL.64 R6, desc[UR6][R16.64] ;  /* 0x0000000610061981 */ /* 0x000ea8000c2e1b00 */
[----:B------:R0:W4:Y:S04]  /*01e0*/  @!P2 LDG.E.EL.64 R14, desc[UR6][R8.64] ;  /* 0x00000006080ea981 */ /* 0x000128000c2e1b00 */
[----:B------:R-:W4:Y:S01]  /*01f0*/  @!P2 LDG.E.EL.64 R18, desc[UR6][R22.64] ;  /* 0x000000061612a981 */ /* 0x000f22000c2e1b00 */
[----:B0-----:R-:W-:Y:S01]  /*0200*/  IMAD.MOV.U32 R9, RZ, RZ, 0x3e800000 ;  /* 0x3e800000ff097424 */ /* 0x001fe200078e00ff */
[----:B------:R-:W0:Y:S01]  /*0210*/  S2UR UR5, SR_CgaCtaId ;  /* 0x00000000000579c3 */ /* 0x000e220000008800 */
[----:B------:R-:W-:-:S02]  /*0220*/  UMOV UR4, 0x400 ;  /* 0x0000040000047882 */ /* 0x000fc40000000000 */
[----:B0-----:R-:W-:-:S06]  /*0230*/  UPRMT UR4, UR5, 0x654, UR4 ;  /* 0x0000065405047896 */ /* 0x001fcc0008000004 */
[----:B------:R-:W-:Y:S01]  /*0240*/  LEA R13, R13, UR4, 0x2 ;  /* 0x000000040d0d7c11 */ /* 0x000fe2000f8e10ff */
[----:B---3--:R-:W-:Y:S01]  /*0250*/  FADD R2, R2, 9.9999997473787516356e-06 ;  /* 0x3727c5ac02027421 */ /* 0x008fe20000000000 */
[----:B------:R-:W-:-:S03]  /*0260*/  FADD R3, R3, 9.9999997473787516356e-06 ;  /* 0x3727c5ac03037421 */ /* 0x000fc60000000000 */
[----:B------:R-:W0:Y:S08]  /*0270*/  MUFU.SQRT R12, R2 ;  /* 0x00000002000c7308 */ /* 0x000e300000002000 */
[----:B------:R-:W1:Y:S01]  /*0280*/  MUFU.SQRT R20, R3 ;  /* 0x0000000300147308 */ /* 0x000e620000002000 */
[C---:B0-----:R-:W-:Y:S02]  /*0290*/  FSETP.GT.AND P1, PT, R12.reuse, 8.50705917302346158658e+37, PT ;  /* 0x7e8000000c00780b */ /* 0x041fe40003f24000 */
[----:B------:R-:W-:-:S02]  /*02a0*/  FSETP.GEU.AND P3, PT, R12, 1.175494350822287508e-38, PT ;  /* 0x008000000c00780b */ /* 0x000fc40003f6e000 */
[C---:B-1----:R-:W-:Y:S02]  /*02b0*/  FSETP.GT.AND P2, PT, R20.reuse, 8.50705917302346158658e+37, PT ;  /* 0x7e8000001400780b */ /* 0x042fe40003f44000 */
[----:B------:R-:W-:-:S07]  /*02c0*/  FSETP.GEU.AND P4, PT, R20, 1.175494350822287508e-38, PT ;  /* 0x008000001400780b */ /* 0x000fce0003f8e000 */
[----:B------:R-:W-:-:S04]  /*02d0*/  @P1 FMUL R12, R12, 0.25 ;  /* 0x3e8000000c0c1820 */ /* 0x000fc80000400000 */
[----:B------:R-:W-:Y:S01]  /*02e0*/  @!P3 FMUL R12, R12, 16777216 ;  /* 0x4b8000000c0cb820 */ /* 0x000fe20000400000 */
[----:B------:R-:W-:-:S04]  /*02f0*/  @P2 FMUL R20, R20, 0.25 ;  /* 0x3e80000014142820 */ /* 0x000fc80000400000 */
[----:B------:R-:W-:Y:S01]  /*0300*/  @!P4 FMUL R20, R20, 16777216 ;  /* 0x4b8000001414c820 */ /* 0x000fe20000400000 */
[----:B------:R-:W0:Y:S01]  /*0310*/  MUFU.RCP R12, R12 ;  /* 0x0000000c000c7308 */ /* 0x000e220000001000 */
[----:B------:R-:W-:-:S07]  /*0320*/  FSEL R3, R9, 1, P1 ;  /* 0x3f80000009037808 */ /* 0x000fce0000800000 */
[----:B------:R-:W1:Y:S01]  /*0330*/  MUFU.RCP R20, R20 ;  /* 0x0000001400147308 */ /* 0x000e620000001000 */
[----:B------:R-:W-:Y:S01]  /*0340*/  FSEL R9, R9, 1, P2 ;  /* 0x3f80000009097808 */ /* 0x000fe20001000000 */
[----:B------:R-:W-:-:S04]  /*0350*/  @!P3 FMUL R3, R3, 16777216 ;  /* 0x4b8000000303b820 */ /* 0x000fc80000400000 */
[----:B------:R-:W-:Y:S01]  /*0360*/  @!P4 FMUL R9, R9, 16777216 ;  /* 0x4b8000000909c820 */ /* 0x000fe20000400000 */
[----:B0-----:R-:W-:Y:S01]  /*0370*/  FMUL R3, R12, R3 ;  /* 0x000000030c037220 */ /* 0x001fe20000400000 */
[----:B--2---:R-:W-:Y:S01]  /*0380*/  FADD R4, -R4, R6 ;  /* 0x0000000604047221 */ /* 0x004fe20000000100 */
[----:B------:R-:W-:Y:S01]  /*0390*/  FADD R5, -R5, R7 ;  /* 0x0000000705057221 */ /* 0x000fe20000000100 */
[----:B-1----:R-:W-:Y:S02]  /*03a0*/  FMUL R2, R20, R9 ;  /* 0x0000000914027220 */ /* 0x002fe40000400000 */
[----:B------:R-:W-:Y:S02]  /*03b0*/  FMUL R3, R4, R3 ;  /* 0x0000000304037220 */ /* 0x000fe40000400000 */
[----:B------:R-:W-:Y:S02]  /*03c0*/  FMUL R2, R5, R2 ;  /* 0x0000000205027220 */ /* 0x000fe40000400000 */
[----:B----4-:R-:W-:-:S02]  /*03d0*/  FFMA R14, R3, R14, R18 ;  /* 0x0000000e030e7223 */ /* 0x010fc40000000012 */
[----:B------:R-:W-:-:S03]  /*03e0*/  FFMA R15, R2, R15, R19 ;  /* 0x0000000f020f7223 */ /* 0x000fc60000000013 */
[----:B------:R-:W-:Y:S01]  /*03f0*/  FSETP.GT.AND P1, PT, R14, RZ, PT ;  /* 0x000000ff0e00720b */ /* 0x000fe20003f24000 */
[----:B------:R-:W0:Y:S01]  /*0400*/  LDC.64 R2, c[0x0][0x238] ;  /* 0x00008e00ff027b82 */ /* 0x000e220000000a00 */
[----:B------:R-:W-:-:S11]  /*0410*/  FSETP.GT.AND P2, PT, R15, RZ, PT ;  /* 0x000000ff0f00720b */ /* 0x000fd60003f44000 */
[----:B------:R-:W-:Y:S02]  /*0420*/  @!P1 FMUL R14, R14, 0.10000000149011611938 ;  /* 0x3dcccccd0e0e9820 */ /* 0x000fe40000400000 */
[----:B------:R-:W-:-:S05]  /*0430*/  @!P2 FMUL R15, R15, 0.10000000149011611938 ;  /* 0x3dcccccd0f0fa820 */ /* 0x000fca0000400000 */
[----:B------:R-:W-:Y:S01]  /*0440*/  STS.64 [R13], R14 ;  /* 0x0000000e0d007388 */ /* 0x000fe20000000a00 */
[----:B------:R-:W-:-:S04]  /*0450*/  LOP3.LUT R5, R10, 0x7f, RZ, 0xc0, !PT ;  /* 0x0000007f0a057812 */ /* 0x000fc800078ec0ff */
[----:B------:R-:W-:Y:S01]  /*0460*/  LEA R7, R5, UR4, 0x2 ;  /* 0x0000000405077c11 */ /* 0x000fe2000f8e10ff */
[----:B------:R-:W-:Y:S01]  /*0470*/  BAR.SYNC.DEFER_BLOCKING 0x0 ;  /* 0x0000000000007b1d */ /* 0x000fe20000010000 */
[----:B------:R-:W-:-:S04]  /*0480*/  SHF.R.S32.HI R4, RZ, 0x1f, R11 ;  /* 0x0000001fff047819 */ /* 0x000fc8000001140b */
[----:B------:R-:W-:-:S04]  /*0490*/  LEA.HI R4, R4, R11, RZ, 0x4 ;  /* 0x0000000b04047211 */ /* 0x000fc800078f20ff */
[C---:B------:R-:W-:Y:S01]  /*04a0*/  SHF.L.U32 R6, R4.reuse, 0x8, RZ ;  /* 0x0000000804067819 */ /* 0x040fe200000006ff */
[----:B------:R-:W1:Y:S01]  /*04b0*/  LDS R9, [R7] ;  /* 0x0000000007097984 */ /* 0x000e620000000800 */
[----:B------:R-:W-:Y:S02]  /*04c0*/  LOP3.LUT R4, R4, 0xfffffff0, RZ, 0xc0, !PT ;  /* 0xfffffff004047812 */ /* 0x000fe400078ec0ff */
[----:B------:R-:W-:Y:S02]  /*04d0*/  LOP3.LUT R6, R6, 0xfffff000, RZ, 0xc0, !PT ;  /* 0xfffff00006067812 */ /* 0x000fe400078ec0ff */
[----:B------:R-:W-:Y:S02]  /*04e0*/  PRMT R0, R5, 0x6540, R0 ;  /* 0x0000654005007816 */ /* 0x000fe40000000000 */
[----:B------:R-:W-:Y:S02]  /*04f0*/  IADD3 R11, R6, R11, -R4 ;  /* 0x0000000b060b7210 */ /* 0x000fe40007ffe804 */
[----:B------:R-:W-:-:S02]  /*0500*/  LOP3.LUT R6, R0, 0x80, RZ, 0xfc, !PT ;  /* 0x0000008000067812 */ /* 0x000fc400078efcff */
[----:B------:R-:W-:Y:S02]  /*0510*/  ISETP.LT.AND P1, PT, R0, 0x100, !P0 ;  /* 0x000001000000780c */ /* 0x000fe40004721270 */
[----:B------:R-:W-:Y:S01]  /*0520*/  ISETP.LT.AND P0, PT, R6, 0x100, !P0 ;  /* 0x000001000600780c */ /* 0x000fe20004701270 */
[----:B------:R-:W-:-:S04]  /*0530*/  IMAD R5, R0, 0x10, R11 ;  /* 0x0000001000057824 */ /* 0x000fc800078e020b */
[----:B0-----:R-:W-:-:S06]  /*0540*/  IMAD.WIDE R4, R5, 0x4, R2 ;  /* 0x0000000405047825 */ /* 0x001fcc00078e0202 */
[----:B-1----:R0:W-:Y:S02]  /*0550*/  @P1 STG.E desc[UR6][R4.64], R9 ;  /* 0x0000000904001986 */ /* 0x0021e4000c101906 */
[----:B0-----:R-:W-:Y:S05]  /*0560*/  @!P0 EXIT ;  /* 0x000000000000894d */ /* 0x001fea0003800000 */
[----:B------:R-:W0:Y:S01]  /*0570*/  LDS R7, [R7+0x200] ;  /* 0x0002000007077984 */ /* 0x000e220000000800 */
[----:B------:R-:W-:-:S05]  /*0580*/  LEA R11, R6, R11, 0x4 ;  /* 0x0000000b060b7211 */ /* 0x000fca00078e20ff */
[----:B------:R-:W-:-:S05]  /*0590*/  IMAD.WIDE R2, R11, 0x4, R2 ;  /* 0x000000040b027825 */ /* 0x000fca00078e0202 */
[----:B0-----:R-:W-:Y:S01]  /*05a0*/  STG.E desc[UR6][R2.64], R7 ;  /* 0x0000000702007986 */ /* 0x001fe2000c101906 */
[----:B------:R-:W-:Y:S05]  /*05b0*/  EXIT ;  /* 0x000000000000794d */ /* 0x000fea0003800000 */
.L_x_0:
[----:B------:R-:W-:-:S00]  /*05c0*/  BRA `(.L_x_0) ;  /* 0xfffffffc00fc7947 */ /* 0x000fc0000383ffff */
[----:B------:R-:W-:-:S00]  /*05d0*/  NOP ;  /* 0x0000000000007918 */ /* 0x000fc00000000000 */
        /* <DEDUP_REMOVED lines=10> */
.L_x_1:


//--------------------- .nv.global.init           --------------------------
	.section	.nv.global.init,"aw",@progbits
.nv.global.init:
	.type		_$_str,@object
	.size		_$_str,(_$_str_$_2 - _$_str)
_$_str:
        /*0000*/ 	.byte	0x5f, 0x5f, 0x43, 0x55, 0x44, 0x41, 0x5f, 0x46, 0x54, 0x5a, 0x00
	.type		_$_str_$_2,@object
	.size		_$_str_$_2,(.L_1 - _$_str_$_2)
_$_str_$_2:
        /*000b*/ 	.byte	0x5f, 0x5f, 0x43, 0x55, 0x44, 0x41, 0x5f, 0x50, 0x52, 0x45, 0x43, 0x5f, 0x53, 0x51, 0x52, 0x54
        /*001b*/ 	.byte	0x00
.L_1:


//--------------------- .nv.shared.triton_poi_fused__native_batch_norm_legit_no_training_leaky_relu_30 --------------------------
	.section	.nv.shared.triton_poi_fused__native_batch_norm_legit_no_training_leaky_relu_30,"aw",@nobits
	.sectionflags	@""
	.align	16
	.zero		1024


//--------------------- .nv.constant0.triton_poi_fused__native_batch_norm_legit_no_training_leaky_relu_30 --------------------------
	.section	.nv.constant0.triton_poi_fused__native_batch_norm_legit_no_training_leaky_relu_30,"a",@progbits
	.sectionflags	@""
	.align	4
.nv.constant0.triton_poi_fused__native_batch_norm_legit_no_training_leaky_relu_30:
	.zero		584
